//
// Generated by NVIDIA NVVM Compiler
//
// Compiler Build ID: CL-36424714
// Cuda compilation tools, release 13.0, V13.0.88
// Based on NVVM 20.0.0
//

.version 9.0
.target sm_100
.address_size 64

	// .globl	_Z4scanPjS_i
.extern .shared .align 16 .b8 temp[];

.visible .entry _Z4scanPjS_i(
	.param .u64 .ptr .align 1 _Z4scanPjS_i_param_0,
	.param .u64 .ptr .align 1 _Z4scanPjS_i_param_1,
	.param .u32 _Z4scanPjS_i_param_2
)
{
	.reg .pred 	%p<6>;
	.reg .b32 	%r<46>;
	.reg .b64 	%rd<9>;

	ld.param.u64 	%rd1, [_Z4scanPjS_i_param_0];
	ld.param.u64 	%rd2, [_Z4scanPjS_i_param_1];
	ld.param.u32 	%r13, [_Z4scanPjS_i_param_2];
	mov.u32 	%r1, %tid.x;
	setp.ge.s32 	%p1, %r1, %r13;
	@%p1 bra 	$L__BB0_10;
	setp.eq.s32 	%p2, %r1, 0;
	mov.b32 	%r41, 0;
	@%p2 bra 	$L__BB0_3;
	add.s32 	%r15, %r1, -1;
	cvta.to.global.u64 	%rd3, %rd2;
	mul.wide.u32 	%rd4, %r15, 4;
	add.s64 	%rd5, %rd3, %rd4;
	ld.global.u32 	%r41, [%rd5];
$L__BB0_3:
	shl.b32 	%r17, %r1, 2;
	mov.u32 	%r18, temp;
	add.s32 	%r4, %r18, %r17;
	st.shared.u32 	[%r4], %r41;
	bar.sync 	0;
	setp.lt.u32 	%p3, %r13, 2;
	mov.b32 	%r45, 0;
	@%p3 bra 	$L__BB0_9;
	mov.b32 	%r43, 0;
	mov.b32 	%r42, 1;
$L__BB0_5:
	xor.b32  	%r45, %r43, 1;
	setp.lt.u32 	%p4, %r1, %r42;
	@%p4 bra 	$L__BB0_7;
	mul.lo.s32 	%r21, %r43, %r13;
	add.s32 	%r22, %r21, %r1;
	shl.b32 	%r23, %r21, 2;
	add.s32 	%r24, %r4, %r23;
	ld.shared.u32 	%r25, [%r24];
	sub.s32 	%r26, %r22, %r42;
	shl.b32 	%r27, %r26, 2;
	add.s32 	%r29, %r18, %r27;
	ld.shared.u32 	%r30, [%r29];
	add.s32 	%r44, %r30, %r25;
	bra.uni 	$L__BB0_8;
$L__BB0_7:
	mul.lo.s32 	%r31, %r43, %r13;
	shl.b32 	%r32, %r31, 2;
	add.s32 	%r33, %r4, %r32;
	ld.shared.u32 	%r44, [%r33];
$L__BB0_8:
	mul.lo.s32 	%r34, %r45, %r13;
	shl.b32 	%r35, %r34, 2;
	add.s32 	%r36, %r4, %r35;
	st.shared.u32 	[%r36], %r44;
	bar.sync 	0;
	shl.b32 	%r42, %r42, 1;
	setp.lt.s32 	%p5, %r42, %r13;
	mov.u32 	%r43, %r45;
	@%p5 bra 	$L__BB0_5;
$L__BB0_9:
	mul.lo.s32 	%r37, %r45, %r13;
	shl.b32 	%r38, %r37, 2;
	add.s32 	%r39, %r4, %r38;
	ld.shared.u32 	%r40, [%r39];
	cvta.to.global.u64 	%rd6, %rd1;
	mul.wide.u32 	%rd7, %r1, 4;
	add.s64 	%rd8, %rd6, %rd7;
	st.global.u32 	[%rd8], %r40;
$L__BB0_10:
	ret;

}


// ===== COMPILED SASS (sm_100) =====

	.target	sm_100

	.elftype	@"ET_EXEC"


//--------------------- .note.nv.tkinfo           --------------------------
	.section	.note.nv.tkinfo,"",@"SHT_NOTE"
	.sectionflags	@"SHF_NOTE_NV_TKINFO"
	.tkinfo
        /*0018*/ 	.word	0x00000002
        /*0030*/ 	.string	""
        /*0030*/ 	.string	"ptxas"
        /*0030*/ 	.string	"Cuda compilation tools, release 13.0, V13.0.88"
        /*0030*/ 	.string	"Build cuda_13.0.r13.0/compiler.36424714_0"
        /*0030*/ 	.string	"-arch sm_100 -m 64 "



//--------------------- .note.nv.cuinfo           --------------------------
	.section	.note.nv.cuinfo,"",@"SHT_NOTE"
	.sectionflags	@"SHF_NOTE_NV_CUINFO"
        /*0018*/ 	.short	0x0002
        /*001a*/ 	.short	0x0064
        /*001c*/ 	.short	0x0082
	.zero		2


//--------------------- .nv.info                  --------------------------
	.section	.nv.info,"",@"SHT_CUDA_INFO"
	.align	4


	//----- nvinfo : EIATTR_REGCOUNT
	.align		4
        /*0000*/ 	.byte	0x04, 0x2f
        /*0002*/ 	.short	(.L_1 - .L_0)
	.align		4
.L_0:
        /*0004*/ 	.word	index@(_Z4scanPjS_i)
        /*0008*/ 	.word	0x0000000c


	//----- nvinfo : EIATTR_FRAME_SIZE
	.align		4
.L_1:
        /*000c*/ 	.byte	0x04, 0x11
        /*000e*/ 	.short	(.L_3 - .L_2)
	.align		4
.L_2:
        /*0010*/ 	.word	index@(_Z4scanPjS_i)
        /*0014*/ 	.word	0x00000000


	//----- nvinfo : EIATTR_MIN_STACK_SIZE
	.align		4
.L_3:
        /*0018*/ 	.byte	0x04, 0x12
        /*001a*/ 	.short	(.L_5 - .L_4)
	.align		4
.L_4:
        /*001c*/ 	.word	index@(_Z4scanPjS_i)
        /*0020*/ 	.word	0x00000000
.L_5:


//--------------------- .nv.compat                --------------------------
	.section	.nv.compat,"",@"SHT_CUDA_COMPAT_INFO"
	.align	4
        /*0000*/ 	.byte	0x02, 0x09, 0x00, 0x00, 0x02, 0x02, 0x01, 0x00, 0x02, 0x05, 0x05, 0x00, 0x03, 0x07, 0x01, 0x01
        /*0010*/ 	.byte	0x02, 0x03, 0x00, 0x00, 0x02, 0x06, 0x01, 0x00, 0x04, 0x0b, 0x08, 0x00, 0x09, 0x00, 0x00, 0x00
        /*0020*/ 	.byte	0x00, 0x00, 0x00, 0x00


//--------------------- .nv.info._Z4scanPjS_i     --------------------------
	.section	.nv.info._Z4scanPjS_i,"",@"SHT_CUDA_INFO"
	.sectionflags	@""
	.align	4


	//----- nvinfo : EIATTR_CUDA_API_VERSION
	.align		4
        /*0000*/ 	.byte	0x04, 0x37
        /*0002*/ 	.short	(.L_7 - .L_6)
.L_6:
        /*0004*/ 	.word	0x00000082


	//----- nvinfo : EIATTR_KPARAM_INFO
	.align		4
.L_7:
        /*0008*/ 	.byte	0x04, 0x17
        /*000a*/ 	.short	(.L_9 - .L_8)
.L_8:
        /*000c*/ 	.word	0x00000000
        /*0010*/ 	.short	0x0002
        /*0012*/ 	.short	0x0010
        /*0014*/ 	.byte	0x00, 0xf0, 0x11, 0x00


	//----- nvinfo : EIATTR_KPARAM_INFO
	.align		4
.L_9:
        /*0018*/ 	.byte	0x04, 0x17
        /*001a*/ 	.short	(.L_11 - .L_10)
.L_10:
        /*001c*/ 	.word	0x00000000
        /*0020*/ 	.short	0x0001
        /*0022*/ 	.short	0x0008
        /*0024*/ 	.byte	0x00, 0xf5, 0x21, 0x00


	//----- nvinfo : EIATTR_KPARAM_INFO
	.align		4
.L_11:
        /*0028*/ 	.byte	0x04, 0x17
        /*002a*/ 	.short	(.L_13 - .L_12)
.L_12:
        /*002c*/ 	.word	0x00000000
        /*0030*/ 	.short	0x0000
        /*0032*/ 	.short	0x0000
        /*0034*/ 	.byte	0x00, 0xf5, 0x21, 0x00


	//----- nvinfo : EIATTR_SPARSE_MMA_MASK
	.align		4
.L_13:
        /*0038*/ 	.byte	0x03, 0x50
        /*003a*/ 	.short	0x0000


	//----- nvinfo : EIATTR_MAXREG_COUNT
	.align		4
        /*003c*/ 	.byte	0x03, 0x1b
        /*003e*/ 	.short	0x00ff


	//----- nvinfo : EIATTR_NUM_BARRIERS
	.align		4
        /*0040*/ 	.byte	0x02, 0x4c
        /*0042*/ 	.byte	0x01
	.zero		1


	//----- nvinfo : EIATTR_MERCURY_ISA_VERSION
	.align		4
        /*0044*/ 	.byte	0x03, 0x5f
        /*0046*/ 	.short	0x0101


	//----- nvinfo : EIATTR_VRC_CTA_INIT_COUNT
	.align		4
        /*0048*/ 	.byte	0x02, 0x4a
	.zero		1
	.zero		1


	//----- nvinfo : EIATTR_EXIT_INSTR_OFFSETS
	.align		4
        /*004c*/ 	.byte	0x04, 0x1c
        /*004e*/ 	.short	(.L_15 - .L_14)


	//   ....[0]....
.L_14:
        /*0050*/ 	.word	0x00000050


	//   ....[1]....
        /*0054*/ 	.word	0x000003b0


	//----- nvinfo : EIATTR_CRS_STACK_SIZE
	.align		4
.L_15:
        /*0058*/ 	.byte	0x04, 0x1e
        /*005a*/ 	.short	(.L_17 - .L_16)
.L_16:
        /*005c*/ 	.word	0x00000000


	//----- nvinfo : EIATTR_CBANK_PARAM_SIZE
	.align		4
.L_17:
        /*0060*/ 	.byte	0x03, 0x19
        /*0062*/ 	.short	0x0014


	//----- nvinfo : EIATTR_PARAM_CBANK
	.align		4
        /*0064*/ 	.byte	0x04, 0x0a
        /*0066*/ 	.short	(.L_19 - .L_18)
	.align		4
.L_18:
        /*0068*/ 	.word	index@(.nv.constant0._Z4scanPjS_i)
        /*006c*/ 	.short	0x0380
        /*006e*/ 	.short	0x0014


	//----- nvinfo : EIATTR_SW_WAR
	.align		4
.L_19:
        /*0070*/ 	.byte	0x04, 0x36
        /*0072*/ 	.short	(.L_21 - .L_20)
.L_20:
        /*0074*/ 	.word	0x00000008
.L_21:


//--------------------- .nv.callgraph             --------------------------
	.section	.nv.callgraph,"",@"SHT_CUDA_CALLGRAPH"
	.align	4
	.sectionentsize	8
	.align		4
        /*0000*/ 	.word	0x00000000
	.align		4
        /*0004*/ 	.word	0xffffffff
	.align		4
        /*0008*/ 	.word	0x00000000
	.align		4
        /*000c*/ 	.word	0xfffffffe
	.align		4
        /*0010*/ 	.word	0x00000000
	.align		4
        /*0014*/ 	.word	0xfffffffd
	.align		4
        /*0018*/ 	.word	0x00000000
	.align		4
        /*001c*/ 	.word	0xfffffffc


//--------------------- .text._Z4scanPjS_i        --------------------------
	.section	.text._Z4scanPjS_i,"ax",@progbits
	.align	128
        .global         _Z4scanPjS_i
        .type           _Z4scanPjS_i,@function
        .size           _Z4scanPjS_i,(.L_x_6 - _Z4scanPjS_i)
        .other          _Z4scanPjS_i,@"STO_CUDA_ENTRY STV_DEFAULT"
_Z4scanPjS_i:
.text._Z4scanPjS_i:
[----:B------:R-:W-:Y:S01]  /*0000*/  LDC R1, c[0x0][0x37c] ;  /* 0x0000df00ff017b82 */ /* 0x000fe20000000800 */
[----:B------:R-:W0:Y:S01]  /*0010*/  S2R R7, SR_TID.X ;  /* 0x0000000000077919 */ /* 0x000e220000002100 */
[----:B------:R-:W1:Y:S02]  /*0020*/  LDCU UR4, c[0x0][0x390] ;  /* 0x00007200ff0477ac */ /* 0x000e640008000800 */
[----:B-1----:R-:W-:-:S05]  /*0030*/  IMAD.U32 R9, RZ, RZ, UR4 ;  /* 0x00000004ff097e24 */ /* 0x002fca000f8e00ff */
[----:B0-----:R-:W-:-:S13]  /*0040*/  ISETP.GE.AND P0, PT, R7, R9, PT ;  /* 0x000000090700720c */ /* 0x001fda0003f06270 */
[----:B------:R-:W-:Y:S05]  /*0050*/  @P0 EXIT ;  /* 0x000000000000094d */ /* 0x000fea0003800000 */
[----:B------:R-:W-:Y:S01]  /*0060*/  ISETP.NE.AND P0, PT, R7, RZ, PT ;  /* 0x000000ff0700720c */ /* 0x000fe20003f05270 */
[----:B------:R-:W0:Y:S01]  /*0070*/  LDCU.64 UR6, c[0x0][0x358] ;  /* 0x00006b00ff0677ac */ /* 0x000e220008000a00 */
[----:B------:R-:W-:-:S11]  /*0080*/  HFMA2 R0, -RZ, RZ, 0, 0 ;  /* 0x00000000ff007431 */ /* 0x000fd600000001ff */
[----:B------:R-:W1:Y:S01]  /*0090*/  @P0 LDC.64 R2, c[0x0][0x388] ;  /* 0x0000e200ff020b82 */ /* 0x000e620000000a00 */
[----:B------:R-:W-:-:S04]  /*00a0*/  @P0 VIADD R5, R7, 0xffffffff ;  /* 0xffffffff07050836 */ /* 0x000fc80000000000 */
[----:B-1----:R-:W-:-:S05]  /*00b0*/  @P0 IMAD.WIDE.U32 R2, R5, 0x4, R2 ;  /* 0x0000000405020825 */ /* 0x002fca00078e0002 */
[----:B0-----:R-:W2:Y:S01]  /*00c0*/  @P0 LDG.E R0, desc[UR6][R2.64] ;  /* 0x0000000602000981 */ /* 0x001ea2000c1e1900 */
[----:B------:R-:W0:Y:S01]  /*00d0*/  S2UR UR5, SR_CgaCtaId ;  /* 0x00000000000579c3 */ /* 0x000e220000008800 */
[----:B------:R-:W-:Y:S01]  /*00e0*/  UMOV UR4, 0x400 ;  /* 0x0000040000047882 */ /* 0x000fe20000000000 */
[----:B------:R-:W-:Y:S01]  /*00f0*/  ISETP.GE.U32.AND P0, PT, R9, 0x2, PT ;  /* 0x000000020900780c */ /* 0x000fe20003f06070 */
[----:B------:R-:W-:Y:S01]  /*0100*/  IMAD.MOV.U32 R4, RZ, RZ, RZ ;  /* 0x000000ffff047224 */ /* 0x000fe200078e00ff */
[----:B0-----:R-:W-:-:S06]  /*0110*/  ULEA UR4, UR5, UR4, 0x18 ;  /* 0x0000000405047291 */ /* 0x001fcc000f8ec0ff */
[----:B------:R-:W-:-:S05]  /*0120*/  LEA R5, R7, UR4, 0x2 ;  /* 0x0000000407057c11 */ /* 0x000fca000f8e10ff */
[----:B--2---:R0:W-:Y:S01]  /*0130*/  STS [R5], R0 ;  /* 0x0000000005007388 */ /* 0x0041e20000000800 */
[----:B------:R-:W-:Y:S06]  /*0140*/  BAR.SYNC.DEFER_BLOCKING 0x0 ;  /* 0x0000000000007b1d */ /* 0x000fec0000010000 */
[----:B------:R-:W-:Y:S05]  /*0150*/  @!P0 BRA `(.L_x_0) ;  /* 0x00000000007c8947 */ /* 0x000fea0003800000 */
[----:B------:R-:W-:Y:S01]  /*0160*/  BSSY.RECONVERGENT B0, `(.L_x_0) ;  /* 0x000001e000007945 */ /* 0x000fe20003800200 */
[----:B0-----:R-:W-:Y:S01]  /*0170*/  MOV R0, RZ ;  /* 0x000000ff00007202 */ /* 0x001fe20000000f00 */
[----:B------:R-:W-:Y:S01]  /*0180*/  IMAD.MOV.U32 R2, RZ, RZ, 0x1 ;  /* 0x00000001ff027424 */ /* 0x000fe200078e00ff */
[----:B------:R-:W0:Y:S06]  /*0190*/  LDCU UR5, c[0x0][0x390] ;  /* 0x00007200ff0577ac */ /* 0x000e2c0008000800 */
.L_x_4:
[----:B------:R-:W-:Y:S01]  /*01a0*/  ISETP.GE.U32.AND P0, PT, R7, R2, PT ;  /* 0x000000020700720c */ /* 0x000fe20003f06070 */
[----:B------:R-:W-:Y:S01]  /*01b0*/  BSSY.RECONVERGENT B1, `(.L_x_1) ;  /* 0x0000010000017945 */ /* 0x000fe20003800200 */
[----:B------:R-:W-:-:S11]  /*01c0*/  LOP3.LUT R4, R0, 0x1, RZ, 0x3c, !PT ;  /* 0x0000000100047812 */ /* 0x000fd600078e3cff */
[----:B-1----:R-:W-:Y:S05]  /*01d0*/  @!P0 BRA `(.L_x_2) ;  /* 0x0000000000248947 */ /* 0x002fea0003800000 */
[----:B0-----:R-:W-:-:S05]  /*01e0*/  MOV R9, UR5 ;  /* 0x0000000500097c02 */ /* 0x001fca0008000f00 */
[----:B------:R-:W-:-:S05]  /*01f0*/  IMAD R0, R0, R9, RZ ;  /* 0x0000000900007224 */ /* 0x000fca00078e02ff */
[----:B------:R-:W-:Y:S01]  /*0200*/  IADD3 R3, PT, PT, -R2, R0, R7 ;  /* 0x0000000002037210 */ /* 0x000fe20007ffe107 */
[----:B------:R-:W-:-:S03]  /*0210*/  IMAD R0, R0, 0x4, R5 ;  /* 0x0000000400007824 */ /* 0x000fc600078e0205 */
[----:B------:R-:W-:-:S03]  /*0220*/  LEA R3, R3, UR4, 0x2 ;  /* 0x0000000403037c11 */ /* 0x000fc6000f8e10ff */
[----:B------:R-:W-:Y:S04]  /*0230*/  LDS R0, [R0] ;  /* 0x0000000000007984 */ /* 0x000fe80000000800 */
[----:B------:R-:W0:Y:S02]  /*0240*/  LDS R3, [R3] ;  /* 0x0000000003037984 */ /* 0x000e240000000800 */
[----:B0-----:R-:W-:Y:S01]  /*0250*/  IADD3 R6, PT, PT, R0, R3, RZ ;  /* 0x0000000300067210 */ /* 0x001fe20007ffe0ff */
[----:B------:R-:W-:Y:S06]  /*0260*/  BRA `(.L_x_3) ;  /* 0x0000000000107947 */ /* 0x000fec0003800000 */
.L_x_2:
[----:B0-----:R-:W-:-:S04]  /*0270*/  IMAD.U32 R9, RZ, RZ, UR5 ;  /* 0x00000005ff097e24 */ /* 0x001fc8000f8e00ff */
[----:B------:R-:W-:-:S05]  /*0280*/  IMAD R0, R0, R9, RZ ;  /* 0x0000000900007224 */ /* 0x000fca00078e02ff */
[----:B------:R-:W-:-:S05]  /*0290*/  LEA R0, R0, R5, 0x2 ;  /* 0x0000000500007211 */ /* 0x000fca00078e10ff */
[----:B------:R0:W1:Y:S02]  /*02a0*/  LDS R6, [R0] ;  /* 0x0000000000067984 */ /* 0x0000640000000800 */
.L_x_3:
[----:B------:R-:W-:Y:S05]  /*02b0*/  BSYNC.RECONVERGENT B1 ;  /* 0x0000000000017941 */ /* 0x000fea0003800200 */
.L_x_1:
[----:B------:R-:W-:Y:S01]  /*02c0*/  SHF.L.U32 R2, R2, 0x1, RZ ;  /* 0x0000000102027819 */ /* 0x000fe200000006ff */
[----:B0-----:R-:W-:-:S03]  /*02d0*/  IMAD R0, R4, R9, RZ ;  /* 0x0000000904007224 */ /* 0x001fc600078e02ff */
[----:B------:R-:W-:Y:S01]  /*02e0*/  ISETP.GE.AND P0, PT, R2, R9, PT ;  /* 0x000000090200720c */ /* 0x000fe20003f06270 */
[----:B------:R-:W-:Y:S02]  /*02f0*/  IMAD R3, R0, 0x4, R5 ;  /* 0x0000000400037824 */ /* 0x000fe400078e0205 */
[----:B------:R-:W-:-:S03]  /*0300*/  IMAD.MOV.U32 R0, RZ, RZ, R4 ;  /* 0x000000ffff007224 */ /* 0x000fc600078e0004 */
[----:B-1----:R1:W-:Y:S01]  /*0310*/  STS [R3], R6 ;  /* 0x0000000603007388 */ /* 0x0023e20000000800 */
[----:B------:R-:W-:Y:S06]  /*0320*/  BAR.SYNC.DEFER_BLOCKING 0x0 ;  /* 0x0000000000007b1d */ /* 0x000fec0000010000 */
[----:B------:R-:W-:Y:S05]  /*0330*/  @!P0 BRA `(.L_x_4) ;  /* 0xfffffffc00988947 */ /* 0x000fea000383ffff */
[----:B------:R-:W-:Y:S05]  /*0340*/  BSYNC.RECONVERGENT B0 ;  /* 0x0000000000007941 */ /* 0x000fea0003800200 */
.L_x_0:
[----:B------:R-:W-:Y:S01]  /*0350*/  IMAD R4, R4, R9, RZ ;  /* 0x0000000904047224 */ /* 0x000fe200078e02ff */
[----:B-1----:R-:W1:Y:S04]  /*0360*/  LDC.64 R2, c[0x0][0x380] ;  /* 0x0000e000ff027b82 */ /* 0x002e680000000a00 */
[----:B------:R-:W-:-:S05]  /*0370*/  LEA R4, R4, R5, 0x2 ;  /* 0x0000000504047211 */ /* 0x000fca00078e10ff */
[----:B0-----:R-:W0:Y:S01]  /*0380*/  LDS R5, [R4] ;  /* 0x0000000004057984 */ /* 0x001e220000000800 */
[----:B-1----:R-:W-:-:S05]  /*0390*/  IMAD.WIDE.U32 R2, R7, 0x4, R2 ;  /* 0x0000000407027825 */ /* 0x002fca00078e0002 */
[----:B0-----:R-:W-:Y:S01]  /*03a0*/  STG.E desc[UR6][R2.64], R5 ;  /* 0x0000000502007986 */ /* 0x001fe2000c101906 */
[----:B------:R-:W-:Y:S05]  /*03b0*/  EXIT ;  /* 0x000000000000794d */ /* 0x000fea0003800000 */
.L_x_5:
[----:B------:R-:W-:-:S00]  /*03c0*/  BRA `(.L_x_5) ;  /* 0xfffffffc00fc7947 */ /* 0x000fc0000383ffff */
[----:B------:R-:W-:-:S00]  /*03d0*/  NOP ;  /* 0x0000000000007918 */ /* 0x000fc00000000000 */
        /* <DEDUP_REMOVED lines=10> */
.L_x_6:


//--------------------- .nv.shared._Z4scanPjS_i   --------------------------
	.section	.nv.shared._Z4scanPjS_i,"aw",@nobits
	.sectionflags	@""
	.align	16
	.zero		1024


//--------------------- .nv.shared.reserved.0     --------------------------
	.section	.nv.shared.reserved.0,"aw",@nobits
	.weak		__nv_reservedSMEM_offset_0_alias
	.size		__nv_reservedSMEM_offset_0_alias, 0, 64
	.other		__nv_reservedSMEM_offset_0_alias,@"STO_CUDA_RESERVED_SHARED STV_DEFAULT"
__nv_reservedSMEM_offset_0_alias:
	.zero		0
	.zero		64


//--------------------- .nv.constant0._Z4scanPjS_i --------------------------
	.section	.nv.constant0._Z4scanPjS_i,"a",@progbits
	.sectionflags	@""
	.align	4
.nv.constant0._Z4scanPjS_i:
	.zero		916


//--------------------- SYMBOLS --------------------------

	.type		.nv.reservedSmem.offset0,@object
	.size		.nv.reservedSmem.offset0,0x4
	.type		.nv.reservedSmem.cap,@object
	.size		.nv.reservedSmem.cap,0x4
